//
// Generated by NVIDIA NVVM Compiler
//
// Compiler Build ID: CL-36424714
// Cuda compilation tools, release 13.0, V13.0.88
// Based on NVVM 20.0.0
//

.version 9.0
.target sm_100
.address_size 64

	// .globl	_Z14matrixMulNaivePiS_S_i

.visible .entry _Z14matrixMulNaivePiS_S_i(
	.param .u64 .ptr .align 1 _Z14matrixMulNaivePiS_S_i_param_0,
	.param .u64 .ptr .align 1 _Z14matrixMulNaivePiS_S_i_param_1,
	.param .u64 .ptr .align 1 _Z14matrixMulNaivePiS_S_i_param_2,
	.param .u32 _Z14matrixMulNaivePiS_S_i_param_3
)
{
	.reg .pred 	%p<10>;
	.reg .b32 	%r<105>;
	.reg .b64 	%rd<67>;

	ld.param.u64 	%rd14, [_Z14matrixMulNaivePiS_S_i_param_0];
	ld.param.u64 	%rd15, [_Z14matrixMulNaivePiS_S_i_param_1];
	ld.param.u32 	%r30, [_Z14matrixMulNaivePiS_S_i_param_3];
	cvta.to.global.u64 	%rd1, %rd15;
	cvta.to.global.u64 	%rd2, %rd14;
	mov.u32 	%r31, %ctaid.y;
	mov.u32 	%r32, %ntid.y;
	mov.u32 	%r33, %tid.y;
	mad.lo.s32 	%r1, %r31, %r32, %r33;
	mov.u32 	%r34, %ctaid.x;
	mov.u32 	%r35, %ntid.x;
	mov.u32 	%r36, %tid.x;
	mad.lo.s32 	%r2, %r34, %r35, %r36;
	max.s32 	%r37, %r1, %r2;
	setp.ge.s32 	%p1, %r37, %r30;
	@%p1 bra 	$L__BB0_13;
	mul.lo.s32 	%r3, %r30, %r1;
	and.b32  	%r4, %r30, 7;
	setp.lt.u32 	%p2, %r30, 8;
	mov.b32 	%r99, 0;
	mov.u32 	%r104, %r99;
	@%p2 bra 	$L__BB0_4;
	and.b32  	%r99, %r30, 2147483640;
	neg.s32 	%r93, %r99;
	mul.wide.s32 	%rd16, %r30, 4;
	add.s64 	%rd3, %rd1, %rd16;
	shl.b32 	%r7, %r30, 3;
	mul.wide.s32 	%rd17, %r30, 8;
	add.s64 	%rd4, %rd1, %rd17;
	mul.wide.s32 	%rd18, %r30, 12;
	add.s64 	%rd5, %rd1, %rd18;
	mul.wide.s32 	%rd19, %r30, 16;
	add.s64 	%rd6, %rd1, %rd19;
	mul.wide.s32 	%rd20, %r30, 20;
	add.s64 	%rd7, %rd1, %rd20;
	mul.wide.s32 	%rd21, %r30, 24;
	add.s64 	%rd8, %rd1, %rd21;
	mul.wide.s32 	%rd22, %r30, 28;
	add.s64 	%rd9, %rd1, %rd22;
	mul.wide.u32 	%rd23, %r3, 4;
	add.s64 	%rd24, %rd23, %rd2;
	add.s64 	%rd66, %rd24, 16;
	mov.b32 	%r104, 0;
	mov.u32 	%r92, %r2;
$L__BB0_3:
	.pragma "nounroll";
	mul.wide.s32 	%rd25, %r92, 4;
	add.s64 	%rd26, %rd3, %rd25;
	add.s64 	%rd27, %rd4, %rd25;
	add.s64 	%rd28, %rd5, %rd25;
	add.s64 	%rd29, %rd6, %rd25;
	add.s64 	%rd30, %rd7, %rd25;
	add.s64 	%rd31, %rd8, %rd25;
	add.s64 	%rd32, %rd9, %rd25;
	add.s64 	%rd33, %rd1, %rd25;
	ld.global.u32 	%r41, [%rd66+-16];
	ld.global.u32 	%r42, [%rd33];
	mad.lo.s32 	%r43, %r42, %r41, %r104;
	ld.global.u32 	%r44, [%rd66+-12];
	ld.global.u32 	%r45, [%rd26];
	mad.lo.s32 	%r46, %r45, %r44, %r43;
	ld.global.u32 	%r47, [%rd66+-8];
	ld.global.u32 	%r48, [%rd27];
	mad.lo.s32 	%r49, %r48, %r47, %r46;
	ld.global.u32 	%r50, [%rd66+-4];
	ld.global.u32 	%r51, [%rd28];
	mad.lo.s32 	%r52, %r51, %r50, %r49;
	ld.global.u32 	%r53, [%rd66];
	ld.global.u32 	%r54, [%rd29];
	mad.lo.s32 	%r55, %r54, %r53, %r52;
	ld.global.u32 	%r56, [%rd66+4];
	ld.global.u32 	%r57, [%rd30];
	mad.lo.s32 	%r58, %r57, %r56, %r55;
	ld.global.u32 	%r59, [%rd66+8];
	ld.global.u32 	%r60, [%rd31];
	mad.lo.s32 	%r61, %r60, %r59, %r58;
	ld.global.u32 	%r62, [%rd66+12];
	ld.global.u32 	%r63, [%rd32];
	mad.lo.s32 	%r104, %r63, %r62, %r61;
	add.s32 	%r93, %r93, 8;
	add.s32 	%r92, %r92, %r7;
	add.s64 	%rd66, %rd66, 32;
	setp.ne.s32 	%p3, %r93, 0;
	@%p3 bra 	$L__BB0_3;
$L__BB0_4:
	setp.eq.s32 	%p4, %r4, 0;
	@%p4 bra 	$L__BB0_12;
	and.b32  	%r17, %r30, 3;
	setp.lt.u32 	%p5, %r4, 4;
	@%p5 bra 	$L__BB0_7;
	add.s32 	%r65, %r99, %r3;
	mul.wide.u32 	%rd34, %r65, 4;
	add.s64 	%rd35, %rd2, %rd34;
	ld.global.u32 	%r66, [%rd35];
	mad.lo.s32 	%r67, %r99, %r30, %r2;
	mul.wide.s32 	%rd36, %r67, 4;
	add.s64 	%rd37, %rd1, %rd36;
	ld.global.u32 	%r68, [%rd37];
	mad.lo.s32 	%r69, %r68, %r66, %r104;
	cvt.u64.u32 	%rd38, %r3;
	cvt.u64.u32 	%rd39, %r99;
	add.s64 	%rd40, %rd39, %rd38;
	shl.b64 	%rd41, %rd40, 2;
	add.s64 	%rd42, %rd2, %rd41;
	ld.global.u32 	%r70, [%rd42+4];
	mul.wide.s32 	%rd43, %r30, 4;
	add.s64 	%rd44, %rd37, %rd43;
	ld.global.u32 	%r71, [%rd44];
	mad.lo.s32 	%r72, %r71, %r70, %r69;
	ld.global.u32 	%r73, [%rd42+8];
	add.s64 	%rd45, %rd44, %rd43;
	ld.global.u32 	%r74, [%rd45];
	mad.lo.s32 	%r75, %r74, %r73, %r72;
	ld.global.u32 	%r76, [%rd42+12];
	add.s64 	%rd46, %rd45, %rd43;
	ld.global.u32 	%r77, [%rd46];
	mad.lo.s32 	%r104, %r77, %r76, %r75;
	add.s32 	%r99, %r99, 4;
$L__BB0_7:
	setp.eq.s32 	%p6, %r17, 0;
	@%p6 bra 	$L__BB0_12;
	setp.eq.s32 	%p7, %r17, 1;
	@%p7 bra 	$L__BB0_10;
	add.s32 	%r79, %r99, %r3;
	mul.wide.u32 	%rd47, %r79, 4;
	add.s64 	%rd48, %rd2, %rd47;
	ld.global.u32 	%r80, [%rd48];
	mad.lo.s32 	%r81, %r99, %r30, %r2;
	mul.wide.s32 	%rd49, %r81, 4;
	add.s64 	%rd50, %rd1, %rd49;
	ld.global.u32 	%r82, [%rd50];
	mad.lo.s32 	%r83, %r82, %r80, %r104;
	cvt.u64.u32 	%rd51, %r3;
	cvt.u64.u32 	%rd52, %r99;
	add.s64 	%rd53, %rd52, %rd51;
	shl.b64 	%rd54, %rd53, 2;
	add.s64 	%rd55, %rd2, %rd54;
	ld.global.u32 	%r84, [%rd55+4];
	mul.wide.s32 	%rd56, %r30, 4;
	add.s64 	%rd57, %rd50, %rd56;
	ld.global.u32 	%r85, [%rd57];
	mad.lo.s32 	%r104, %r85, %r84, %r83;
	add.s32 	%r99, %r99, 2;
$L__BB0_10:
	and.b32  	%r86, %r30, 1;
	setp.eq.b32 	%p8, %r86, 1;
	not.pred 	%p9, %p8;
	@%p9 bra 	$L__BB0_12;
	add.s32 	%r87, %r99, %r3;
	mul.wide.u32 	%rd58, %r87, 4;
	add.s64 	%rd59, %rd2, %rd58;
	ld.global.u32 	%r88, [%rd59];
	mad.lo.s32 	%r89, %r99, %r30, %r2;
	mul.wide.s32 	%rd60, %r89, 4;
	add.s64 	%rd61, %rd1, %rd60;
	ld.global.u32 	%r90, [%rd61];
	mad.lo.s32 	%r104, %r90, %r88, %r104;
$L__BB0_12:
	ld.param.u64 	%rd65, [_Z14matrixMulNaivePiS_S_i_param_2];
	add.s32 	%r91, %r3, %r2;
	cvta.to.global.u64 	%rd62, %rd65;
	mul.wide.s32 	%rd63, %r91, 4;
	add.s64 	%rd64, %rd62, %rd63;
	st.global.u32 	[%rd64], %r104;
$L__BB0_13:
	ret;

}


// ===== COMPILED SASS (sm_100) =====

	.target	sm_100

	.elftype	@"ET_EXEC"


//--------------------- .note.nv.tkinfo           --------------------------
	.section	.note.nv.tkinfo,"",@"SHT_NOTE"
	.sectionflags	@"SHF_NOTE_NV_TKINFO"
	.tkinfo
        /*0018*/ 	.word	0x00000002
        /*0030*/ 	.string	""
        /*0030*/ 	.string	"ptxas"
        /*0030*/ 	.string	"Cuda compilation tools, release 13.0, V13.0.88"
        /*0030*/ 	.string	"Build cuda_13.0.r13.0/compiler.36424714_0"
        /*0030*/ 	.string	"-arch sm_100 -m 64 "



//--------------------- .note.nv.cuinfo           --------------------------
	.section	.note.nv.cuinfo,"",@"SHT_NOTE"
	.sectionflags	@"SHF_NOTE_NV_CUINFO"
        /*0018*/ 	.short	0x0002
        /*001a*/ 	.short	0x0064
        /*001c*/ 	.short	0x0082
	.zero		2


//--------------------- .nv.info                  --------------------------
	.section	.nv.info,"",@"SHT_CUDA_INFO"
	.align	4


	//----- nvinfo : EIATTR_REGCOUNT
	.align		4
        /*0000*/ 	.byte	0x04, 0x2f
        /*0002*/ 	.short	(.L_1 - .L_0)
	.align		4
.L_0:
        /*0004*/ 	.word	index@(_Z14matrixMulNaivePiS_S_i)
        /*0008*/ 	.word	0x0000001e


	//----- nvinfo : EIATTR_FRAME_SIZE
	.align		4
.L_1:
        /*000c*/ 	.byte	0x04, 0x11
        /*000e*/ 	.short	(.L_3 - .L_2)
	.align		4
.L_2:
        /*0010*/ 	.word	index@(_Z14matrixMulNaivePiS_S_i)
        /*0014*/ 	.word	0x00000000


	//----- nvinfo : EIATTR_MIN_STACK_SIZE
	.align		4
.L_3:
        /*0018*/ 	.byte	0x04, 0x12
        /*001a*/ 	.short	(.L_5 - .L_4)
	.align		4
.L_4:
        /*001c*/ 	.word	index@(_Z14matrixMulNaivePiS_S_i)
        /*0020*/ 	.word	0x00000000
.L_5:


//--------------------- .nv.compat                --------------------------
	.section	.nv.compat,"",@"SHT_CUDA_COMPAT_INFO"
	.align	4
        /*0000*/ 	.byte	0x02, 0x09, 0x00, 0x00, 0x02, 0x02, 0x01, 0x00, 0x02, 0x05, 0x05, 0x00, 0x03, 0x07, 0x01, 0x01
        /*0010*/ 	.byte	0x02, 0x03, 0x00, 0x00, 0x02, 0x06, 0x01, 0x00, 0x04, 0x0b, 0x08, 0x00, 0x09, 0x00, 0x00, 0x00
        /*0020*/ 	.byte	0x00, 0x00, 0x00, 0x00


//--------------------- .nv.info._Z14matrixMulNaivePiS_S_i --------------------------
	.section	.nv.info._Z14matrixMulNaivePiS_S_i,"",@"SHT_CUDA_INFO"
	.sectionflags	@""
	.align	4


	//----- nvinfo : EIATTR_CUDA_API_VERSION
	.align		4
        /*0000*/ 	.byte	0x04, 0x37
        /*0002*/ 	.short	(.L_7 - .L_6)
.L_6:
        /*0004*/ 	.word	0x00000082


	//----- nvinfo : EIATTR_KPARAM_INFO
	.align		4
.L_7:
        /*0008*/ 	.byte	0x04, 0x17
        /*000a*/ 	.short	(.L_9 - .L_8)
.L_8:
        /*000c*/ 	.word	0x00000000
        /*0010*/ 	.short	0x0003
        /*0012*/ 	.short	0x0018
        /*0014*/ 	.byte	0x00, 0xf0, 0x11, 0x00


	//----- nvinfo : EIATTR_KPARAM_INFO
	.align		4
.L_9:
        /*0018*/ 	.byte	0x04, 0x17
        /*001a*/ 	.short	(.L_11 - .L_10)
.L_10:
        /*001c*/ 	.word	0x00000000
        /*0020*/ 	.short	0x0002
        /*0022*/ 	.short	0x0010
        /*0024*/ 	.byte	0x00, 0xf5, 0x21, 0x00


	//----- nvinfo : EIATTR_KPARAM_INFO
	.align		4
.L_11:
        /*0028*/ 	.byte	0x04, 0x17
        /*002a*/ 	.short	(.L_13 - .L_12)
.L_12:
        /*002c*/ 	.word	0x00000000
        /*0030*/ 	.short	0x0001
        /*0032*/ 	.short	0x0008
        /*0034*/ 	.byte	0x00, 0xf5, 0x21, 0x00


	//----- nvinfo : EIATTR_KPARAM_INFO
	.align		4
.L_13:
        /*0038*/ 	.byte	0x04, 0x17
        /*003a*/ 	.short	(.L_15 - .L_14)
.L_14:
        /*003c*/ 	.word	0x00000000
        /*0040*/ 	.short	0x0000
        /*0042*/ 	.short	0x0000
        /*0044*/ 	.byte	0x00, 0xf5, 0x21, 0x00


	//----- nvinfo : EIATTR_SPARSE_MMA_MASK
	.align		4
.L_15:
        /*0048*/ 	.byte	0x03, 0x50
        /*004a*/ 	.short	0x0000


	//----- nvinfo : EIATTR_MAXREG_COUNT
	.align		4
        /*004c*/ 	.byte	0x03, 0x1b
        /*004e*/ 	.short	0x00ff


	//----- nvinfo : EIATTR_MERCURY_ISA_VERSION
	.align		4
        /*0050*/ 	.byte	0x03, 0x5f
        /*0052*/ 	.short	0x0101


	//----- nvinfo : EIATTR_VRC_CTA_INIT_COUNT
	.align		4
        /*0054*/ 	.byte	0x02, 0x4a
	.zero		1
	.zero		1


	//----- nvinfo : EIATTR_EXIT_INSTR_OFFSETS
	.align		4
        /*0058*/ 	.byte	0x04, 0x1c
        /*005a*/ 	.short	(.L_17 - .L_16)


	//   ....[0]....
.L_16:
        /*005c*/ 	.word	0x000000c0


	//   ....[1]....
        /*0060*/ 	.word	0x00000a90


	//----- nvinfo : EIATTR_CBANK_PARAM_SIZE
	.align		4
.L_17:
        /*0064*/ 	.byte	0x03, 0x19
        /*0066*/ 	.short	0x001c


	//----- nvinfo : EIATTR_PARAM_CBANK
	.align		4
        /*0068*/ 	.byte	0x04, 0x0a
        /*006a*/ 	.short	(.L_19 - .L_18)
	.align		4
.L_18:
        /*006c*/ 	.word	index@(.nv.constant0._Z14matrixMulNaivePiS_S_i)
        /*0070*/ 	.short	0x0380
        /*0072*/ 	.short	0x001c


	//----- nvinfo : EIATTR_SW_WAR
	.align		4
.L_19:
        /*0074*/ 	.byte	0x04, 0x36
        /*0076*/ 	.short	(.L_21 - .L_20)
.L_20:
        /*0078*/ 	.word	0x00000008
.L_21:


//--------------------- .nv.callgraph             --------------------------
	.section	.nv.callgraph,"",@"SHT_CUDA_CALLGRAPH"
	.align	4
	.sectionentsize	8
	.align		4
        /*0000*/ 	.word	0x00000000
	.align		4
        /*0004*/ 	.word	0xffffffff
	.align		4
        /*0008*/ 	.word	0x00000000
	.align		4
        /*000c*/ 	.word	0xfffffffe
	.align		4
        /*0010*/ 	.word	0x00000000
	.align		4
        /*0014*/ 	.word	0xfffffffd
	.align		4
        /*0018*/ 	.word	0x00000000
	.align		4
        /*001c*/ 	.word	0xfffffffc


//--------------------- .text._Z14matrixMulNaivePiS_S_i --------------------------
	.section	.text._Z14matrixMulNaivePiS_S_i,"ax",@progbits
	.align	128
        .global         _Z14matrixMulNaivePiS_S_i
        .type           _Z14matrixMulNaivePiS_S_i,@function
        .size           _Z14matrixMulNaivePiS_S_i,(.L_x_5 - _Z14matrixMulNaivePiS_S_i)
        .other          _Z14matrixMulNaivePiS_S_i,@"STO_CUDA_ENTRY STV_DEFAULT"
_Z14matrixMulNaivePiS_S_i:
.text._Z14matrixMulNaivePiS_S_i:
[----:B------:R-:W-:Y:S01]  /*0000*/  LDC R1, c[0x0][0x37c] ;  /* 0x0000df00ff017b82 */ /* 0x000fe20000000800 */
[----:B------:R-:W0:Y:S07]  /*0010*/  S2R R0, SR_TID.Y ;  /* 0x0000000000007919 */ /* 0x000e2e0000002200 */
[----:B------:R-:W0:Y:S01]  /*0020*/  S2UR UR4, SR_CTAID.Y ;  /* 0x00000000000479c3 */ /* 0x000e220000002600 */
[----:B------:R-:W1:Y:S01]  /*0030*/  LDCU UR20, c[0x0][0x398] ;  /* 0x00007300ff1477ac */ /* 0x000e620008000800 */
[----:B------:R-:W2:Y:S06]  /*0040*/  S2R R3, SR_TID.X ;  /* 0x0000000000037919 */ /* 0x000eac0000002100 */
[----:B------:R-:W0:Y:S08]  /*0050*/  LDC R13, c[0x0][0x364] ;  /* 0x0000d900ff0d7b82 */ /* 0x000e300000000800 */
[----:B------:R-:W2:Y:S08]  /*0060*/  S2UR UR5, SR_CTAID.X ;  /* 0x00000000000579c3 */ /* 0x000eb00000002500 */
[----:B------:R-:W2:Y:S01]  /*0070*/  LDC R2, c[0x0][0x360] ;  /* 0x0000d800ff027b82 */ /* 0x000ea20000000800 */
[----:B0-----:R-:W-:-:S02]  /*0080*/  IMAD R13, R13, UR4, R0 ;  /* 0x000000040d0d7c24 */ /* 0x001fc4000f8e0200 */
[----:B--2---:R-:W-:-:S05]  /*0090*/  IMAD R0, R2, UR5, R3 ;  /* 0x0000000502007c24 */ /* 0x004fca000f8e0203 */
[----:B------:R-:W-:-:S04]  /*00a0*/  VIMNMX R2, PT, PT, R13, R0, !PT ;  /* 0x000000000d027248 */ /* 0x000fc80007fe0100 */
[----:B-1----:R-:W-:-:S13]  /*00b0*/  ISETP.GE.AND P0, PT, R2, UR20, PT ;  /* 0x0000001402007c0c */ /* 0x002fda000bf06270 */
[----:B------:R-:W-:Y:S05]  /*00c0*/  @P0 EXIT ;  /* 0x000000000000094d */ /* 0x000fea0003800000 */
[----:B------:R-:W-:Y:S01]  /*00d0*/  UISETP.GE.U32.AND UP0, UPT, UR20, 0x8, UPT ;  /* 0x000000081400788c */ /* 0x000fe2000bf06070 */
[----:B------:R-:W-:Y:S02]  /*00e0*/  HFMA2 R12, -RZ, RZ, 0, 0 ;  /* 0x00000000ff0c7431 */ /* 0x000fe400000001ff */
[----:B------:R-:W-:Y:S01]  /*00f0*/  IMAD R13, R13, UR20, RZ ;  /* 0x000000140d0d7c24 */ /* 0x000fe2000f8e02ff */
[----:B------:R-:W-:Y:S01]  /*0100*/  UMOV UR4, URZ ;  /* 0x000000ff00047c82 */ /* 0x000fe20008000000 */
[----:B------:R-:W0:Y:S04]  /*0110*/  LDCU.64 UR18, c[0x0][0x358] ;  /* 0x00006b00ff1277ac */ /* 0x000e280008000a00 */
[----:B------:R-:W-:Y:S05]  /*0120*/  BRA.U !UP0, `(.L_x_0) ;  /* 0x0000000508047547 */ /* 0x000fea000b800000 */
[----:B------:R-:W1:Y:S01]  /*0130*/  LDCU.128 UR24, c[0x0][0x380] ;  /* 0x00007000ff1877ac */ /* 0x000e620008000c00 */
[----:B------:R-:W-:Y:S02]  /*0140*/  MOV R12, RZ ;  /* 0x000000ff000c7202 */ /* 0x000fe40000000f00 */
[----:B------:R-:W-:Y:S01]  /*0150*/  MOV R14, R0 ;  /* 0x00000000000e7202 */ /* 0x000fe20000000f00 */
[----:B------:R-:W-:-:S04]  /*0160*/  ULOP3.LUT UR4, UR20, 0x7ffffff8, URZ, 0xc0, !UPT ;  /* 0x7ffffff814047892 */ /* 0x000fc8000f8ec0ff */
[----:B------:R-:W-:Y:S01]  /*0170*/  UIADD3 UR5, UPT, UPT, -UR4, URZ, URZ ;  /* 0x000000ff04057290 */ /* 0x000fe2000fffe1ff */
[----:B-1----:R-:W-:Y:S01]  /*0180*/  MOV R2, UR24 ;  /* 0x0000001800027c02 */ /* 0x002fe20008000f00 */
[----:B------:R-:W-:Y:S01]  /*0190*/  UIMAD.WIDE UR6, UR20, 0x8, UR26 ;  /* 0x00000008140678a5 */ /* 0x000fe2000f8e021a */
[----:B------:R-:W-:Y:S01]  /*01a0*/  MOV R3, UR25 ;  /* 0x0000001900037c02 */ /* 0x000fe20008000f00 */
[----:B------:R-:W-:Y:S02]  /*01b0*/  UIMAD.WIDE UR8, UR20, 0xc, UR26 ;  /* 0x0000000c140878a5 */ /* 0x000fe4000f8e021a */
[----:B------:R-:W-:Y:S01]  /*01c0*/  UIMAD.WIDE UR10, UR20, 0x10, UR26 ;  /* 0x00000010140a78a5 */ /* 0x000fe2000f8e021a */
[----:B------:R-:W-:Y:S01]  /*01d0*/  IMAD.WIDE.U32 R2, R13, 0x4, R2 ;  /* 0x000000040d027825 */ /* 0x000fe200078e0002 */
[----:B------:R-:W-:Y:S02]  /*01e0*/  UIMAD.WIDE UR12, UR20, 0x14, UR26 ;  /* 0x00000014140c78a5 */ /* 0x000fe4000f8e021a */
[----:B------:R-:W-:Y:S01]  /*01f0*/  UIMAD.WIDE UR14, UR20, 0x18, UR26 ;  /* 0x00000018140e78a5 */ /* 0x000fe2000f8e021a */
[----:B------:R-:W-:Y:S01]  /*0200*/  IADD3 R2, P0, PT, R2, 0x10, RZ ;  /* 0x0000001002027810 */ /* 0x000fe20007f1e0ff */
[----:B------:R-:W-:-:S03]  /*0210*/  UIMAD.WIDE UR16, UR20, 0x1c, UR26 ;  /* 0x0000001c141078a5 */ /* 0x000fc6000f8e021a */
[----:B------:R-:W-:-:S09]  /*0220*/  IADD3.X R3, PT, PT, RZ, R3, RZ, P0, !PT ;  /* 0x00000003ff037210 */ /* 0x000fd200007fe4ff */
.L_x_1:
[----:B------:R-:W-:Y:S01]  /*0230*/  UIMAD.WIDE UR22, UR20, 0x4, UR26 ;  /* 0x00000004141678a5 */ /* 0x000fe2000f8e021a */
[----:B------:R-:W-:Y:S02]  /*0240*/  IMAD.MOV.U32 R23, RZ, RZ, 0x4 ;  /* 0x00000004ff177424 */ /* 0x000fe400078e00ff */
[----:B------:R-:W-:Y:S01]  /*0250*/  HFMA2 R11, -RZ, RZ, 0, 2.384185791015625e-07 ;  /* 0x00000004ff0b7431 */ /* 0x000fe200000001ff */
[----:B------:R-:W-:Y:S01]  /*0260*/  MOV R25, 0x4 ;  /* 0x0000000400197802 */ /* 0x000fe20000000f00 */
[----:B0-----:R-:W2:Y:S01]  /*0270*/  LDG.E R21, desc[UR18][R2.64+-0x10] ;  /* 0xfffff01202157981 */ /* 0x001ea2000c1e1900 */
[C---:B------:R-:W-:Y:S01]  /*0280*/  IMAD.WIDE R22, R14.reuse, R23, UR26 ;  /* 0x0000001a0e167e25 */ /* 0x040fe2000f8e0217 */
[----:B------:R-:W-:Y:S02]  /*0290*/  MOV R8, UR22 ;  /* 0x0000001600087c02 */ /* 0x000fe40008000f00 */
[----:B------:R-:W-:Y:S01]  /*02a0*/  MOV R9, UR23 ;  /* 0x0000001700097c02 */ /* 0x000fe20008000f00 */
[----:B------:R-:W3:Y:S02]  /*02b0*/  LDG.E R19, desc[UR18][R2.64+-0xc] ;  /* 0xfffff41202137981 */ /* 0x000ee4000c1e1900 */
[----:B------:R-:W-:-:S02]  /*02c0*/  IMAD.WIDE R8, R14, 0x4, R8 ;  /* 0x000000040e087825 */ /* 0x000fc400078e0208 */
[----:B------:R-:W2:Y:S01]  /*02d0*/  LDG.E R22, desc[UR18][R22.64] ;  /* 0x0000001216167981 */ /* 0x000ea2000c1e1900 */
[----:B------:R-:W-:Y:S01]  /*02e0*/  MOV R5, 0x4 ;  /* 0x0000000400057802 */ /* 0x000fe20000000f00 */
[C---:B------:R-:W-:Y:S02]  /*02f0*/  IMAD.WIDE R24, R14.reuse, R25, UR6 ;  /* 0x000000060e187e25 */ /* 0x040fe4000f8e0219 */
[----:B------:R0:W3:Y:S02]  /*0300*/  LDG.E R20, desc[UR18][R8.64] ;  /* 0x0000001208147981 */ /* 0x0000e4000c1e1900 */
[----:B------:R-:W-:Y:S02]  /*0310*/  IMAD.WIDE R10, R14, R11, UR8 ;  /* 0x000000080e0a7e25 */ /* 0x000fe4000f8e020b */
[----:B------:R-:W4:Y:S04]  /*0320*/  LDG.E R18, desc[UR18][R24.64] ;  /* 0x0000001218127981 */ /* 0x000f28000c1e1900 */
[----:B------:R-:W4:Y:S01]  /*0330*/  LDG.E R17, desc[UR18][R2.64+-0x8] ;  /* 0xfffff81202117981 */ /* 0x000f22000c1e1900 */
[----:B0-----:R-:W-:-:S02]  /*0340*/  HFMA2 R9, -RZ, RZ, 0, 2.384185791015625e-07 ;  /* 0x00000004ff097431 */ /* 0x001fc400000001ff */
[----:B------:R-:W-:Y:S01]  /*0350*/  IMAD.MOV.U32 R7, RZ, RZ, 0x4 ;  /* 0x00000004ff077424 */ /* 0x000fe200078e00ff */
[----:B------:R0:W5:Y:S01]  /*0360*/  LDG.E R16, desc[UR18][R10.64] ;  /* 0x000000120a107981 */ /* 0x000162000c1e1900 */
[----:B------:R-:W-:-:S03]  /*0370*/  IMAD.WIDE R4, R14, R5, UR10 ;  /* 0x0000000a0e047e25 */ /* 0x000fc6000f8e0205 */
[----:B------:R-:W5:Y:S01]  /*0380*/  LDG.E R15, desc[UR18][R2.64+-0x4] ;  /* 0xfffffc12020f7981 */ /* 0x000f62000c1e1900 */
[C---:B------:R-:W-:Y:S01]  /*0390*/  IMAD.WIDE R6, R14.reuse, R7, UR12 ;  /* 0x0000000c0e067e25 */ /* 0x040fe2000f8e0207 */
[----:B------:R-:W-:Y:S02]  /*03a0*/  MOV R27, 0x4 ;  /* 0x00000004001b7802 */ /* 0x000fe40000000f00 */
[----:B------:R1:W5:Y:S01]  /*03b0*/  LDG.E R4, desc[UR18][R4.64] ;  /* 0x0000001204047981 */ /* 0x000362000c1e1900 */
[----:B------:R-:W-:-:S03]  /*03c0*/  IMAD.WIDE R8, R14, R9, UR14 ;  /* 0x0000000e0e087e25 */ /* 0x000fc6000f8e0209 */
[----:B------:R-:W5:Y:S01]  /*03d0*/  LDG.E R23, desc[UR18][R2.64] ;  /* 0x0000001202177981 */ /* 0x000f62000c1e1900 */
[----:B0-----:R-:W-:-:S03]  /*03e0*/  IMAD.WIDE R10, R14, R27, UR16 ;  /* 0x000000100e0a7e25 */ /* 0x001fc6000f8e021b */
[----:B------:R-:W5:Y:S04]  /*03f0*/  LDG.E R7, desc[UR18][R6.64] ;  /* 0x0000001206077981 */ /* 0x000f68000c1e1900 */
[----:B------:R-:W5:Y:S04]  /*0400*/  LDG.E R24, desc[UR18][R2.64+0x4] ;  /* 0x0000041202187981 */ /* 0x000f68000c1e1900 */
[----:B------:R-:W5:Y:S04]  /*0410*/  LDG.E R8, desc[UR18][R8.64] ;  /* 0x0000001208087981 */ /* 0x000f68000c1e1900 */
[----:B------:R-:W5:Y:S04]  /*0420*/  LDG.E R25, desc[UR18][R2.64+0x8] ;  /* 0x0000081202197981 */ /* 0x000f68000c1e1900 */
[----:B------:R-:W5:Y:S04]  /*0430*/  LDG.E R10, desc[UR18][R10.64] ;  /* 0x000000120a0a7981 */ /* 0x000f68000c1e1900 */
[----:B------:R0:W5:Y:S01]  /*0440*/  LDG.E R27, desc[UR18][R2.64+0xc] ;  /* 0x00000c12021b7981 */ /* 0x000162000c1e1900 */
[----:B------:R-:W-:-:S04]  /*0450*/  UIADD3 UR5, UPT, UPT, UR5, 0x8, URZ ;  /* 0x0000000805057890 */ /* 0x000fc8000fffe0ff */
[----:B------:R-:W-:Y:S01]  /*0460*/  UISETP.NE.AND UP0, UPT, UR5, URZ, UPT ;  /* 0x000000ff0500728c */ /* 0x000fe2000bf05270 */
[----:B-1----:R-:W-:Y:S02]  /*0470*/  MOV R5, UR20 ;  /* 0x0000001400057c02 */ /* 0x002fe40008000f00 */
[----:B0-----:R-:W-:Y:S02]  /*0480*/  IADD3 R2, P0, PT, R2, 0x20, RZ ;  /* 0x0000002002027810 */ /* 0x001fe40007f1e0ff */
[----:B------:R-:W-:Y:S02]  /*0490*/  LEA R14, R5, R14, 0x3 ;  /* 0x0000000e050e7211 */ /* 0x000fe400078e18ff */
[----:B------:R-:W-:Y:S01]  /*04a0*/  IADD3.X R3, PT, PT, RZ, R3, RZ, P0, !PT ;  /* 0x00000003ff037210 */ /* 0x000fe200007fe4ff */
[----:B--2---:R-:W-:-:S04]  /*04b0*/  IMAD R21, R21, R22, R12 ;  /* 0x0000001615157224 */ /* 0x004fc800078e020c */
[----:B---3--:R-:W-:-:S04]  /*04c0*/  IMAD R19, R19, R20, R21 ;  /* 0x0000001413137224 */ /* 0x008fc800078e0215 */
[----:B----4-:R-:W-:-:S04]  /*04d0*/  IMAD R17, R17, R18, R19 ;  /* 0x0000001211117224 */ /* 0x010fc800078e0213 */
[----:B-----5:R-:W-:-:S04]  /*04e0*/  IMAD R15, R15, R16, R17 ;  /* 0x000000100f0f7224 */ /* 0x020fc800078e0211 */
[----:B------:R-:W-:-:S04]  /*04f0*/  IMAD R4, R23, R4, R15 ;  /* 0x0000000417047224 */ /* 0x000fc800078e020f */
[----:B------:R-:W-:-:S04]  /*0500*/  IMAD R4, R24, R7, R4 ;  /* 0x0000000718047224 */ /* 0x000fc800078e0204 */
[----:B------:R-:W-:-:S04]  /*0510*/  IMAD R4, R25, R8, R4 ;  /* 0x0000000819047224 */ /* 0x000fc800078e0204 */
[----:B------:R-:W-:Y:S01]  /*0520*/  IMAD R12, R27, R10, R4 ;  /* 0x0000000a1b0c7224 */ /* 0x000fe200078e0204 */
[----:B------:R-:W-:Y:S06]  /*0530*/  BRA.U UP0, `(.L_x_1) ;  /* 0xfffffffd003c7547 */ /* 0x000fec000b83ffff */
.L_x_0:
[----:B------:R-:W-:-:S04]  /*0540*/  ULOP3.LUT UR6, UR20, 0x7, URZ, 0xc0, !UPT ;  /* 0x0000000714067892 */ /* 0x000fc8000f8ec0ff */
[----:B------:R-:W-:-:S09]  /*0550*/  UISETP.NE.AND UP0, UPT, UR6, URZ, UPT ;  /* 0x000000ff0600728c */ /* 0x000fd2000bf05270 */
[----:B------:R-:W-:Y:S05]  /*0560*/  BRA.U !UP0, `(.L_x_2) ;  /* 0x0000000508387547 */ /* 0x000fea000b800000 */
[----:B------:R-:W-:Y:S02]  /*0570*/  UISETP.GE.U32.AND UP0, UPT, UR6, 0x4, UPT ;  /* 0x000000040600788c */ /* 0x000fe4000bf06070 */
[----:B------:R-:W-:-:S04]  /*0580*/  ULOP3.LUT UR5, UR20, 0x3, URZ, 0xc0, !UPT ;  /* 0x0000000314057892 */ /* 0x000fc8000f8ec0ff */
[----:B------:R-:W-:-:S03]  /*0590*/  UISETP.NE.AND UP1, UPT, UR5, URZ, UPT ;  /* 0x000000ff0500728c */ /* 0x000fc6000bf25270 */
[----:B------:R-:W-:Y:S08]  /*05a0*/  BRA.U !UP0, `(.L_x_3) ;  /* 0x00000001087c7547 */ /* 0x000ff0000b800000 */
[----:B------:R-:W1:Y:S01]  /*05b0*/  LDC.64 R6, c[0x0][0x388] ;  /* 0x0000e200ff067b82 */ /* 0x000e620000000a00 */
[----:B------:R-:W2:Y:S01]  /*05c0*/  LDCU.64 UR6, c[0x0][0x380] ;  /* 0x00007000ff0677ac */ /* 0x000ea20008000a00 */
[----:B------:R-:W-:Y:S01]  /*05d0*/  IMAD.U32 R9, RZ, RZ, UR4 ;  /* 0x00000004ff097e24 */ /* 0x000fe2000f8e00ff */
[C---:B------:R-:W-:Y:S02]  /*05e0*/  IADD3 R3, PT, PT, R13.reuse, UR4, RZ ;  /* 0x000000040d037c10 */ /* 0x040fe4000fffe0ff */
[----:B------:R-:W-:Y:S01]  /*05f0*/  IADD3 R10, P0, PT, R13, UR4, RZ ;  /* 0x000000040d0a7c10 */ /* 0x000fe2000ff1e0ff */
[----:B------:R-:W-:Y:S01]  /*0600*/  IMAD R9, R9, UR20, R0 ;  /* 0x0000001409097c24 */ /* 0x000fe2000f8e0200 */
[----:B------:R-:W-:Y:S01]  /*0610*/  MOV R11, UR20 ;  /* 0x00000014000b7c02 */ /* 0x000fe20008000f00 */
[----:B------:R-:W3:Y:S01]  /*0620*/  LDC.64 R4, c[0x0][0x380] ;  /* 0x0000e000ff047b82 */ /* 0x000ee20000000a00 */
[----:B------:R-:W-:Y:S01]  /*0630*/  MOV R15, UR20 ;  /* 0x00000014000f7c02 */ /* 0x000fe20008000f00 */
[----:B-1----:R-:W-:Y:S01]  /*0640*/  IMAD.WIDE R6, R9, 0x4, R6 ;  /* 0x0000000409067825 */ /* 0x002fe200078e0206 */
[----:B------:R-:W-:-:S05]  /*0650*/  MOV R9, UR20 ;  /* 0x0000001400097c02 */ /* 0x000fca0008000f00 */
[----:B------:R-:W-:Y:S02]  /*0660*/  IMAD.WIDE R8, R9, 0x4, R6 ;  /* 0x0000000409087825 */ /* 0x000fe400078e0206 */
[----:B0-----:R-:W4:Y:S02]  /*0670*/  LDG.E R6, desc[UR18][R6.64] ;  /* 0x0000001206067981 */ /* 0x001f24000c1e1900 */
[----:B---3--:R-:W-:Y:S01]  /*0680*/  IMAD.WIDE.U32 R4, R3, 0x4, R4 ;  /* 0x0000000403047825 */ /* 0x008fe200078e0004 */
[----:B------:R-:W-:Y:S01]  /*0690*/  IADD3.X R3, PT, PT, RZ, RZ, RZ, P0, !PT ;  /* 0x000000ffff037210 */ /* 0x000fe200007fe4ff */
[----:B------:R-:W3:Y:S01]  /*06a0*/  LDG.E R17, desc[UR18][R8.64] ;  /* 0x0000001208117981 */ /* 0x000ee2000c1e1900 */
[----:B--2---:R-:W-:-:S03]  /*06b0*/  LEA R2, P0, R10, UR6, 0x2 ;  /* 0x000000060a027c11 */ /* 0x004fc6000f8010ff */
[----:B------:R-:W4:Y:S01]  /*06c0*/  LDG.E R5, desc[UR18][R4.64] ;  /* 0x0000001204057981 */ /* 0x000f22000c1e1900 */
[----:B------:R-:W-:Y:S01]  /*06d0*/  LEA.HI.X R3, R10, UR7, R3, 0x2, P0 ;  /* 0x000000070a037c11 */ /* 0x000fe200080f1403 */
[----:B------:R-:W-:-:S04]  /*06e0*/  IMAD.WIDE R10, R11, 0x4, R8 ;  /* 0x000000040b0a7825 */ /* 0x000fc800078e0208 */
[----:B------:R-:W3:Y:S01]  /*06f0*/  LDG.E R16, desc[UR18][R2.64+0x4] ;  /* 0x0000041202107981 */ /* 0x000ee2000c1e1900 */
[----:B------:R-:W-:-:S03]  /*0700*/  IMAD.WIDE R14, R15, 0x4, R10 ;  /* 0x000000040f0e7825 */ /* 0x000fc600078e020a */
[----:B------:R-:W2:Y:S04]  /*0710*/  LDG.E R19, desc[UR18][R10.64] ;  /* 0x000000120a137981 */ /* 0x000ea8000c1e1900 */
[----:B------:R-:W2:Y:S04]  /*0720*/  LDG.E R18, desc[UR18][R2.64+0x8] ;  /* 0x0000081202127981 */ /* 0x000ea8000c1e1900 */
[----:B------:R-:W5:Y:S04]  /*0730*/  LDG.E R20, desc[UR18][R2.64+0xc] ;  /* 0x00000c1202147981 */ /* 0x000f68000c1e1900 */
[----:B------:R-:W5:Y:S01]  /*0740*/  LDG.E R14, desc[UR18][R14.64] ;  /* 0x000000120e0e7981 */ /* 0x000f62000c1e1900 */
[----:B------:R-:W-:Y:S01]  /*0750*/  UIADD3 UR4, UPT, UPT, UR4, 0x4, URZ ;  /* 0x0000000404047890 */ /* 0x000fe2000fffe0ff */
[----:B----4-:R-:W-:-:S04]  /*0760*/  IMAD R5, R5, R6, R12 ;  /* 0x0000000605057224 */ /* 0x010fc800078e020c */
[----:B---3--:R-:W-:-:S04]  /*0770*/  IMAD R5, R16, R17, R5 ;  /* 0x0000001110057224 */ /* 0x008fc800078e0205 */
[----:B--2---:R-:W-:-:S04]  /*0780*/  IMAD R5, R18, R19, R5 ;  /* 0x0000001312057224 */ /* 0x004fc800078e0205 */
[----:B-----5:R-:W-:-:S07]  /*0790*/  IMAD R12, R20, R14, R5 ;  /* 0x0000000e140c7224 */ /* 0x020fce00078e0205 */
.L_x_3:
[----:B------:R-:W-:Y:S05]  /*07a0*/  BRA.U !UP1, `(.L_x_2) ;  /* 0x0000000109a87547 */ /* 0x000fea000b800000 */
[----:B------:R-:W-:Y:S01]  /*07b0*/  UISETP.NE.AND UP0, UPT, UR5, 0x1, UPT ;  /* 0x000000010500788c */ /* 0x000fe2000bf05270 */
[----:B------:R-:W-:Y:S01]  /*07c0*/  MOV R7, UR4 ;  /* 0x0000000400077c02 */ /* 0x000fe20008000f00 */
[----:B------:R-:W-:Y:S02]  /*07d0*/  ULOP3.LUT UR5, UR20, 0x1, URZ, 0xc0, !UPT ;  /* 0x0000000114057892 */ /* 0x000fe4000f8ec0ff */
[----:B------:R-:W-:Y:S02]  /*07e0*/  MOV R15, UR20 ;  /* 0x00000014000f7c02 */ /* 0x000fe40008000f00 */
[----:B------:R-:W-:Y:S01]  /*07f0*/  UISETP.NE.U32.AND UP1, UPT, UR5, 0x1, UPT ;  /* 0x000000010500788c */ /* 0x000fe2000bf25070 */
[----:B------:R-:W-:-:S04]  /*0800*/  PLOP3.LUT P1, PT, PT, PT, UP0, 0x80, 0x8 ;  /* 0x000000000008781c */ /* 0x000fc80003f2f008 */
[----:B------:R-:W1:Y:S01]  /*0810*/  @UP0 LDCU.128 UR8, c[0x0][0x380] ;  /* 0x00007000ff0807ac */ /* 0x000e620008000c00 */
[----:B------:R-:W-:Y:S01]  /*0820*/  PLOP3.LUT P0, PT, PT, PT, UP1, 0x80, 0x8 ;  /* 0x000000000008781c */ /* 0x000fe20003f0f018 */
[----:B------:R-:W2:Y:S04]  /*0830*/  @UP0 LDCU.64 UR6, c[0x0][0x380] ;  /* 0x00007000ff0607ac */ /* 0x000ea80008000a00 */
[----:B------:R-:W3:Y:S03]  /*0840*/  @!UP1 LDCU.128 UR12, c[0x0][0x380] ;  /* 0x00007000ff0c97ac */ /* 0x000ee60008000c00 */
[C---:B------:R-:W-:Y:S02]  /*0850*/  @P1 IADD3 R3, PT, PT, R13.reuse, UR4, RZ ;  /* 0x000000040d031c10 */ /* 0x040fe4000fffe0ff */
[----:B------:R-:W-:Y:S01]  /*0860*/  @P1 IADD3 R6, P2, PT, R13, UR4, RZ ;  /* 0x000000040d061c10 */ /* 0x000fe2000ff5e0ff */
[----:B------:R-:W-:Y:S01]  /*0870*/  @UP0 UIADD3 UR4, UPT, UPT, UR4, 0x2, URZ ;  /* 0x0000000204040890 */ /* 0x000fe2000fffe0ff */
[----:B-1----:R-:W-:Y:S01]  /*0880*/  MOV R11, UR9 ;  /* 0x00000009000b7c02 */ /* 0x002fe20008000f00 */
[----:B------:R-:W-:Y:S01]  /*0890*/  IMAD.U32 R10, RZ, RZ, UR8 ;  /* 0x00000008ff0a7e24 */ /* 0x000fe2000f8e00ff */
[----:B------:R-:W-:-:S02]  /*08a0*/  MOV R4, UR10 ;  /* 0x0000000a00047c02 */ /* 0x000fc40008000f00 */
[----:B------:R-:W-:Y:S01]  /*08b0*/  MOV R5, UR11 ;  /* 0x0000000b00057c02 */ /* 0x000fe20008000f00 */
[----:B------:R-:W-:-:S04]  /*08c0*/  @P1 IMAD.WIDE.U32 R10, R3, 0x4, R10 ;  /* 0x00000004030a1825 */ /* 0x000fc800078e000a */
[----:B------:R-:W-:Y:S01]  /*08d0*/  @P1 IMAD R3, R7, UR20, R0 ;  /* 0x0000001407031c24 */ /* 0x000fe2000f8e0200 */
[----:B------:R-:W-:Y:S01]  /*08e0*/  @P1 IADD3.X R7, PT, PT, RZ, RZ, RZ, P2, !PT ;  /* 0x000000ffff071210 */ /* 0x000fe200017fe4ff */
[----:B------:R-:W-:Y:S01]  /*08f0*/  IMAD.U32 R19, RZ, RZ, UR4 ;  /* 0x00000004ff137e24 */ /* 0x000fe2000f8e00ff */
[C---:B--2---:R-:W-:Y:S01]  /*0900*/  @P1 LEA R2, P2, R6.reuse, UR6, 0x2 ;  /* 0x0000000606021c11 */ /* 0x044fe2000f8410ff */
[----:B------:R-:W-:Y:S01]  /*0910*/  @P1 IMAD.WIDE R4, R3, 0x4, R4 ;  /* 0x0000000403041825 */ /* 0x000fe200078e0204 */
[----:B------:R-:W-:Y:S01]  /*0920*/  @!P0 IADD3 R17, PT, PT, R13, UR4, RZ ;  /* 0x000000040d118c10 */ /* 0x000fe2000fffe0ff */
[----:B0-----:R-:W2:Y:S01]  /*0930*/  @P1 LDG.E R11, desc[UR18][R10.64] ;  /* 0x000000120a0b1981 */ /* 0x001ea2000c1e1900 */
[----:B------:R-:W-:Y:S01]  /*0940*/  @P1 LEA.HI.X R3, R6, UR7, R7, 0x2, P2 ;  /* 0x0000000706031c11 */ /* 0x000fe200090f1407 */
[----:B------:R-:W-:Y:S01]  /*0950*/  @!P0 IMAD R19, R19, UR20, R0 ;  /* 0x0000001413138c24 */ /* 0x000fe2000f8e0200 */
[----:B---3--:R-:W-:Y:S01]  /*0960*/  MOV R6, UR12 ;  /* 0x0000000c00067c02 */ /* 0x008fe20008000f00 */
[----:B------:R-:W-:Y:S01]  /*0970*/  @P1 IMAD.WIDE R14, R15, 0x4, R4 ;  /* 0x000000040f0e1825 */ /* 0x000fe200078e0204 */
[----:B------:R-:W-:Y:S01]  /*0980*/  MOV R7, UR13 ;  /* 0x0000000d00077c02 */ /* 0x000fe20008000f00 */
[----:B------:R-:W2:Y:S01]  /*0990*/  @P1 LDG.E R4, desc[UR18][R4.64] ;  /* 0x0000001204041981 */ /* 0x000ea2000c1e1900 */
[----:B------:R-:W-:-:S02]  /*09a0*/  MOV R8, UR14 ;  /* 0x0000000e00087c02 */ /* 0x000fc40008000f00 */
[----:B------:R-:W-:Y:S01]  /*09b0*/  MOV R9, UR15 ;  /* 0x0000000f00097c02 */ /* 0x000fe20008000f00 */
[----:B------:R-:W-:Y:S01]  /*09c0*/  @!P0 IMAD.WIDE.U32 R6, R17, 0x4, R6 ;  /* 0x0000000411068825 */ /* 0x000fe200078e0006 */
[----:B------:R-:W3:Y:S03]  /*09d0*/  @P1 LDG.E R14, desc[UR18][R14.64] ;  /* 0x000000120e0e1981 */ /* 0x000ee6000c1e1900 */
[----:B------:R-:W-:Y:S01]  /*09e0*/  @!P0 IMAD.WIDE R8, R19, 0x4, R8 ;  /* 0x0000000413088825 */ /* 0x000fe200078e0208 */
[----:B------:R-:W3:Y:S04]  /*09f0*/  @P1 LDG.E R2, desc[UR18][R2.64+0x4] ;  /* 0x0000041202021981 */ /* 0x000ee8000c1e1900 */
[----:B------:R-:W4:Y:S04]  /*0a00*/  @!P0 LDG.E R7, desc[UR18][R6.64] ;  /* 0x0000001206078981 */ /* 0x000f28000c1e1900 */
[----:B------:R-:W4:Y:S01]  /*0a10*/  @!P0 LDG.E R8, desc[UR18][R8.64] ;  /* 0x0000001208088981 */ /* 0x000f22000c1e1900 */
[----:B--2---:R-:W-:-:S04]  /*0a20*/  @P1 IMAD R11, R11, R4, R12 ;  /* 0x000000040b0b1224 */ /* 0x004fc800078e020c */
[----:B---3--:R-:W-:-:S04]  /*0a30*/  @P1 IMAD R12, R2, R14, R11 ;  /* 0x0000000e020c1224 */ /* 0x008fc800078e020b */
[----:B----4-:R-:W-:-:S07]  /*0a40*/  @!P0 IMAD R12, R7, R8, R12 ;  /* 0x00000008070c8224 */ /* 0x010fce00078e020c */
.L_x_2:
[----:B------:R-:W1:Y:S01]  /*0a50*/  LDC.64 R2, c[0x0][0x390] ;  /* 0x0000e400ff027b82 */ /* 0x000e620000000a00 */
[----:B------:R-:W-:-:S05]  /*0a60*/  IADD3 R13, PT, PT, R0, R13, RZ ;  /* 0x0000000d000d7210 */ /* 0x000fca0007ffe0ff */
[----:B-1----:R-:W-:-:S05]  /*0a70*/  IMAD.WIDE R2, R13, 0x4, R2 ;  /* 0x000000040d027825 */ /* 0x002fca00078e0202 */
[----:B0-----:R-:W-:Y:S01]  /*0a80*/  STG.E desc[UR18][R2.64], R12 ;  /* 0x0000000c02007986 */ /* 0x001fe2000c101912 */
[----:B------:R-:W-:Y:S05]  /*0a90*/  EXIT ;  /* 0x000000000000794d */ /* 0x000fea0003800000 */
.L_x_4:
[----:B------:R-:W-:-:S00]  /*0aa0*/  BRA `(.L_x_4) ;  /* 0xfffffffc00fc7947 */ /* 0x000fc0000383ffff */
[----:B------:R-:W-:-:S00]  /*0ab0*/  NOP ;  /* 0x0000000000007918 */ /* 0x000fc00000000000 */
        /* <DEDUP_REMOVED lines=12> */
.L_x_5:


//--------------------- .nv.shared.reserved.0     --------------------------
	.section	.nv.shared.reserved.0,"aw",@nobits
	.weak		__nv_reservedSMEM_offset_0_alias
	.size		__nv_reservedSMEM_offset_0_alias, 0, 64
	.other		__nv_reservedSMEM_offset_0_alias,@"STO_CUDA_RESERVED_SHARED STV_DEFAULT"
__nv_reservedSMEM_offset_0_alias:
	.zero		0
	.zero		64


//--------------------- .nv.constant0._Z14matrixMulNaivePiS_S_i --------------------------
	.section	.nv.constant0._Z14matrixMulNaivePiS_S_i,"a",@progbits
	.sectionflags	@""
	.align	4
.nv.constant0._Z14matrixMulNaivePiS_S_i:
	.zero		924


//--------------------- SYMBOLS --------------------------

	.type		.nv.reservedSmem.offset0,@object
	.size		.nv.reservedSmem.offset0,0x4
